//
// Generated by NVIDIA NVVM Compiler
//
// Compiler Build ID: CL-36424714
// Cuda compilation tools, release 13.0, V13.0.88
// Based on NVVM 20.0.0
//

.version 9.0
.target sm_100
.address_size 64

	// .globl	_Z19array_ops_2d_kernelPfS_S_mmi

.visible .entry _Z19array_ops_2d_kernelPfS_S_mmi(
	.param .u64 .ptr .align 1 _Z19array_ops_2d_kernelPfS_S_mmi_param_0,
	.param .u64 .ptr .align 1 _Z19array_ops_2d_kernelPfS_S_mmi_param_1,
	.param .u64 .ptr .align 1 _Z19array_ops_2d_kernelPfS_S_mmi_param_2,
	.param .u64 _Z19array_ops_2d_kernelPfS_S_mmi_param_3,
	.param .u64 _Z19array_ops_2d_kernelPfS_S_mmi_param_4,
	.param .u32 _Z19array_ops_2d_kernelPfS_S_mmi_param_5
)
{
	.reg .pred 	%p<9>;
	.reg .b32 	%r<10>;
	.reg .b32 	%f<13>;
	.reg .b64 	%rd<28>;

	ld.param.u64 	%rd8, [_Z19array_ops_2d_kernelPfS_S_mmi_param_0];
	ld.param.u64 	%rd9, [_Z19array_ops_2d_kernelPfS_S_mmi_param_1];
	ld.param.u64 	%rd10, [_Z19array_ops_2d_kernelPfS_S_mmi_param_2];
	ld.param.u64 	%rd11, [_Z19array_ops_2d_kernelPfS_S_mmi_param_3];
	ld.param.u64 	%rd7, [_Z19array_ops_2d_kernelPfS_S_mmi_param_4];
	ld.param.u32 	%r1, [_Z19array_ops_2d_kernelPfS_S_mmi_param_5];
	cvta.to.global.u64 	%rd1, %rd10;
	cvta.to.global.u64 	%rd2, %rd9;
	cvta.to.global.u64 	%rd3, %rd8;
	mov.u32 	%r2, %ctaid.y;
	mov.u32 	%r3, %ntid.y;
	mov.u32 	%r4, %tid.y;
	mad.lo.s32 	%r5, %r2, %r3, %r4;
	cvt.u64.u32 	%rd4, %r5;
	mov.u32 	%r6, %ctaid.x;
	mov.u32 	%r7, %ntid.x;
	mov.u32 	%r8, %tid.x;
	mad.lo.s32 	%r9, %r6, %r7, %r8;
	cvt.u64.u32 	%rd5, %r9;
	setp.le.u64 	%p1, %rd11, %rd4;
	setp.le.u64 	%p2, %rd7, %rd5;
	or.pred  	%p3, %p1, %p2;
	@%p3 bra 	$L__BB0_10;
	mad.lo.s64 	%rd6, %rd7, %rd4, %rd5;
	setp.gt.s32 	%p4, %r1, 1;
	@%p4 bra 	$L__BB0_5;
	setp.eq.s32 	%p7, %r1, 0;
	@%p7 bra 	$L__BB0_8;
	setp.eq.s32 	%p8, %r1, 1;
	@%p8 bra 	$L__BB0_4;
	bra.uni 	$L__BB0_10;
$L__BB0_4:
	shl.b64 	%rd20, %rd6, 2;
	add.s64 	%rd21, %rd3, %rd20;
	ld.global.f32 	%f7, [%rd21];
	add.s64 	%rd22, %rd2, %rd20;
	ld.global.f32 	%f8, [%rd22];
	sub.f32 	%f9, %f7, %f8;
	add.s64 	%rd23, %rd1, %rd20;
	st.global.f32 	[%rd23], %f9;
	bra.uni 	$L__BB0_10;
$L__BB0_5:
	setp.eq.s32 	%p5, %r1, 2;
	@%p5 bra 	$L__BB0_9;
	setp.eq.s32 	%p6, %r1, 3;
	@%p6 bra 	$L__BB0_7;
	bra.uni 	$L__BB0_10;
$L__BB0_7:
	shl.b64 	%rd12, %rd6, 2;
	add.s64 	%rd13, %rd3, %rd12;
	ld.global.f32 	%f1, [%rd13];
	add.s64 	%rd14, %rd2, %rd12;
	ld.global.f32 	%f2, [%rd14];
	div.rn.f32 	%f3, %f1, %f2;
	add.s64 	%rd15, %rd1, %rd12;
	st.global.f32 	[%rd15], %f3;
	bra.uni 	$L__BB0_10;
$L__BB0_8:
	shl.b64 	%rd24, %rd6, 2;
	add.s64 	%rd25, %rd3, %rd24;
	ld.global.f32 	%f10, [%rd25];
	add.s64 	%rd26, %rd2, %rd24;
	ld.global.f32 	%f11, [%rd26];
	add.f32 	%f12, %f10, %f11;
	add.s64 	%rd27, %rd1, %rd24;
	st.global.f32 	[%rd27], %f12;
	bra.uni 	$L__BB0_10;
$L__BB0_9:
	shl.b64 	%rd16, %rd6, 2;
	add.s64 	%rd17, %rd3, %rd16;
	ld.global.f32 	%f4, [%rd17];
	add.s64 	%rd18, %rd2, %rd16;
	ld.global.f32 	%f5, [%rd18];
	mul.f32 	%f6, %f4, %f5;
	add.s64 	%rd19, %rd1, %rd16;
	st.global.f32 	[%rd19], %f6;
$L__BB0_10:
	ret;

}


// ===== COMPILED SASS (sm_100) =====

	.target	sm_100

	.elftype	@"ET_EXEC"


//--------------------- .note.nv.tkinfo           --------------------------
	.section	.note.nv.tkinfo,"",@"SHT_NOTE"
	.sectionflags	@"SHF_NOTE_NV_TKINFO"
	.tkinfo
        /*0018*/ 	.word	0x00000002
        /*0030*/ 	.string	""
        /*0030*/ 	.string	"ptxas"
        /*0030*/ 	.string	"Cuda compilation tools, release 13.0, V13.0.88"
        /*0030*/ 	.string	"Build cuda_13.0.r13.0/compiler.36424714_0"
        /*0030*/ 	.string	"-arch sm_100 -m 64 "



//--------------------- .note.nv.cuinfo           --------------------------
	.section	.note.nv.cuinfo,"",@"SHT_NOTE"
	.sectionflags	@"SHF_NOTE_NV_CUINFO"
        /*0018*/ 	.short	0x0002
        /*001a*/ 	.short	0x0064
        /*001c*/ 	.short	0x0082
	.zero		2


//--------------------- .nv.info                  --------------------------
	.section	.nv.info,"",@"SHT_CUDA_INFO"
	.align	4


	//----- nvinfo : EIATTR_REGCOUNT
	.align		4
        /*0000*/ 	.byte	0x04, 0x2f
        /*0002*/ 	.short	(.L_1 - .L_0)
	.align		4
.L_0:
        /*0004*/ 	.word	index@(_Z19array_ops_2d_kernelPfS_S_mmi)
        /*0008*/ 	.word	0x00000010


	//----- nvinfo : EIATTR_FRAME_SIZE
	.align		4
.L_1:
        /*000c*/ 	.byte	0x04, 0x11
        /*000e*/ 	.short	(.L_3 - .L_2)
	.align		4
.L_2:
        /*0010*/ 	.word	index@($__internal_0_$__cuda_sm3x_div_rn_noftz_f32_slowpath)
        /*0014*/ 	.word	0x00000000


	//----- nvinfo : EIATTR_FRAME_SIZE
	.align		4
.L_3:
        /*0018*/ 	.byte	0x04, 0x11
        /*001a*/ 	.short	(.L_5 - .L_4)
	.align		4
.L_4:
        /*001c*/ 	.word	index@(_Z19array_ops_2d_kernelPfS_S_mmi)
        /*0020*/ 	.word	0x00000000


	//----- nvinfo : EIATTR_MIN_STACK_SIZE
	.align		4
.L_5:
        /*0024*/ 	.byte	0x04, 0x12
        /*0026*/ 	.short	(.L_7 - .L_6)
	.align		4
.L_6:
        /*0028*/ 	.word	index@(_Z19array_ops_2d_kernelPfS_S_mmi)
        /*002c*/ 	.word	0x00000000
.L_7:


//--------------------- .nv.compat                --------------------------
	.section	.nv.compat,"",@"SHT_CUDA_COMPAT_INFO"
	.align	4
        /*0000*/ 	.byte	0x02, 0x09, 0x00, 0x00, 0x02, 0x02, 0x01, 0x00, 0x02, 0x05, 0x05, 0x00, 0x03, 0x07, 0x01, 0x01
        /*0010*/ 	.byte	0x02, 0x03, 0x00, 0x00, 0x02, 0x06, 0x01, 0x00, 0x04, 0x0b, 0x08, 0x00, 0x01, 0x00, 0x00, 0x00
        /*0020*/ 	.byte	0x00, 0x00, 0x00, 0x00


//--------------------- .nv.info._Z19array_ops_2d_kernelPfS_S_mmi --------------------------
	.section	.nv.info._Z19array_ops_2d_kernelPfS_S_mmi,"",@"SHT_CUDA_INFO"
	.sectionflags	@""
	.align	4


	//----- nvinfo : EIATTR_CUDA_API_VERSION
	.align		4
        /*0000*/ 	.byte	0x04, 0x37
        /*0002*/ 	.short	(.L_9 - .L_8)
.L_8:
        /*0004*/ 	.word	0x00000082


	//----- nvinfo : EIATTR_KPARAM_INFO
	.align		4
.L_9:
        /*0008*/ 	.byte	0x04, 0x17
        /*000a*/ 	.short	(.L_11 - .L_10)
.L_10:
        /*000c*/ 	.word	0x00000000
        /*0010*/ 	.short	0x0005
        /*0012*/ 	.short	0x0028
        /*0014*/ 	.byte	0x00, 0xf0, 0x11, 0x00


	//----- nvinfo : EIATTR_KPARAM_INFO
	.align		4
.L_11:
        /*0018*/ 	.byte	0x04, 0x17
        /*001a*/ 	.short	(.L_13 - .L_12)
.L_12:
        /*001c*/ 	.word	0x00000000
        /*0020*/ 	.short	0x0004
        /*0022*/ 	.short	0x0020
        /*0024*/ 	.byte	0x00, 0xf0, 0x21, 0x00


	//----- nvinfo : EIATTR_KPARAM_INFO
	.align		4
.L_13:
        /*0028*/ 	.byte	0x04, 0x17
        /*002a*/ 	.short	(.L_15 - .L_14)
.L_14:
        /*002c*/ 	.word	0x00000000
        /*0030*/ 	.short	0x0003
        /*0032*/ 	.short	0x0018
        /*0034*/ 	.byte	0x00, 0xf0, 0x21, 0x00


	//----- nvinfo : EIATTR_KPARAM_INFO
	.align		4
.L_15:
        /*0038*/ 	.byte	0x04, 0x17
        /*003a*/ 	.short	(.L_17 - .L_16)
.L_16:
        /*003c*/ 	.word	0x00000000
        /*0040*/ 	.short	0x0002
        /*0042*/ 	.short	0x0010
        /*0044*/ 	.byte	0x00, 0xf5, 0x21, 0x00


	//----- nvinfo : EIATTR_KPARAM_INFO
	.align		4
.L_17:
        /*0048*/ 	.byte	0x04, 0x17
        /*004a*/ 	.short	(.L_19 - .L_18)
.L_18:
        /*004c*/ 	.word	0x00000000
        /*0050*/ 	.short	0x0001
        /*0052*/ 	.short	0x0008
        /*0054*/ 	.byte	0x00, 0xf5, 0x21, 0x00


	//----- nvinfo : EIATTR_KPARAM_INFO
	.align		4
.L_19:
        /*0058*/ 	.byte	0x04, 0x17
        /*005a*/ 	.short	(.L_21 - .L_20)
.L_20:
        /*005c*/ 	.word	0x00000000
        /*0060*/ 	.short	0x0000
        /*0062*/ 	.short	0x0000
        /*0064*/ 	.byte	0x00, 0xf5, 0x21, 0x00


	//----- nvinfo : EIATTR_SPARSE_MMA_MASK
	.align		4
.L_21:
        /*0068*/ 	.byte	0x03, 0x50
        /*006a*/ 	.short	0x0000


	//----- nvinfo : EIATTR_MAXREG_COUNT
	.align		4
        /*006c*/ 	.byte	0x03, 0x1b
        /*006e*/ 	.short	0x00ff


	//----- nvinfo : EIATTR_MERCURY_ISA_VERSION
	.align		4
        /*0070*/ 	.byte	0x03, 0x5f
        /*0072*/ 	.short	0x0101


	//----- nvinfo : EIATTR_VRC_CTA_INIT_COUNT
	.align		4
        /*0074*/ 	.byte	0x02, 0x4a
	.zero		1
	.zero		1


	//----- nvinfo : EIATTR_EXIT_INSTR_OFFSETS
	.align		4
        /*0078*/ 	.byte	0x04, 0x1c
        /*007a*/ 	.short	(.L_23 - .L_22)


	//   ....[0]....
.L_22:
        /*007c*/ 	.word	0x000000f0


	//   ....[1]....
        /*0080*/ 	.word	0x000002a0


	//   ....[2]....
        /*0084*/ 	.word	0x00000390


	//   ....[3]....
        /*0088*/ 	.word	0x000005a0


	//   ....[4]....
        /*008c*/ 	.word	0x00000690


	//----- nvinfo : EIATTR_INDIRECT_BRANCH_TARGETS
	.align		4
.L_23:
        /*0090*/ 	.byte	0x04, 0x34
        /*0092*/ 	.short	(.L_25 - .L_24)


	//   ....[0]....
.L_24:
        /*0094*/ 	.word	.L_x_15@srel
        /*0098*/ 	.short	0x0
        /*009a*/ 	.short	0x0
        /*009c*/ 	.word	0x3
        /*00a0*/ 	.word	.L_x_16@srel
        /*00a4*/ 	.word	.L_x_17@srel
        /*00a8*/ 	.word	.L_x_18@srel


	//   ....[1]....
        /*00ac*/ 	.word	.L_x_19@srel
        /*00b0*/ 	.short	0x0
        /*00b2*/ 	.short	0x0
        /*00b4*/ 	.word	0x3
        /*00b8*/ 	.word	.L_x_20@srel
        /*00bc*/ 	.word	.L_x_21@srel
        /*00c0*/ 	.word	.L_x_18@srel


	//----- nvinfo : EIATTR_CRS_STACK_SIZE
	.align		4
.L_25:
        /*00c4*/ 	.byte	0x04, 0x1e
        /*00c6*/ 	.short	(.L_27 - .L_26)
.L_26:
        /*00c8*/ 	.word	0x00000000


	//----- nvinfo : EIATTR_CBANK_PARAM_SIZE
	.align		4
.L_27:
        /*00cc*/ 	.byte	0x03, 0x19
        /*00ce*/ 	.short	0x002c


	//----- nvinfo : EIATTR_PARAM_CBANK
	.align		4
        /*00d0*/ 	.byte	0x04, 0x0a
        /*00d2*/ 	.short	(.L_29 - .L_28)
	.align		4
.L_28:
        /*00d4*/ 	.word	index@(.nv.constant0._Z19array_ops_2d_kernelPfS_S_mmi)
        /*00d8*/ 	.short	0x0380
        /*00da*/ 	.short	0x002c


	//----- nvinfo : EIATTR_SW_WAR
	.align		4
.L_29:
        /*00dc*/ 	.byte	0x04, 0x36
        /*00de*/ 	.short	(.L_31 - .L_30)
.L_30:
        /*00e0*/ 	.word	0x00000008
.L_31:


//--------------------- .nv.callgraph             --------------------------
	.section	.nv.callgraph,"",@"SHT_CUDA_CALLGRAPH"
	.align	4
	.sectionentsize	8
	.align		4
        /*0000*/ 	.word	0x00000000
	.align		4
        /*0004*/ 	.word	0xffffffff
	.align		4
        /*0008*/ 	.word	0x00000000
	.align		4
        /*000c*/ 	.word	0xfffffffe
	.align		4
        /*0010*/ 	.word	0x00000000
	.align		4
        /*0014*/ 	.word	0xfffffffd
	.align		4
        /*0018*/ 	.word	0x00000000
	.align		4
        /*001c*/ 	.word	0xfffffffc


//--------------------- .nv.constant2._Z19array_ops_2d_kernelPfS_S_mmi --------------------------
	.section	.nv.constant2._Z19array_ops_2d_kernelPfS_S_mmi,"a",@progbits
	.sectionflags	@""
	.align	4
.nv.constant2._Z19array_ops_2d_kernelPfS_S_mmi:
        /*0000*/ 	.byte	0xb0, 0x02, 0x00, 0x00, 0xc0, 0x01, 0x00, 0x00, 0x90, 0x06, 0x00, 0x00, 0xb0, 0x05, 0x00, 0x00
        /*0010*/ 	.byte	0x00, 0x04, 0x00, 0x00, 0x90, 0x06, 0x00, 0x00


//--------------------- .text._Z19array_ops_2d_kernelPfS_S_mmi --------------------------
	.section	.text._Z19array_ops_2d_kernelPfS_S_mmi,"ax",@progbits
	.align	128
        .global         _Z19array_ops_2d_kernelPfS_S_mmi
        .type           _Z19array_ops_2d_kernelPfS_S_mmi,@function
        .size           _Z19array_ops_2d_kernelPfS_S_mmi,(.L_x_23 - _Z19array_ops_2d_kernelPfS_S_mmi)
        .other          _Z19array_ops_2d_kernelPfS_S_mmi,@"STO_CUDA_ENTRY STV_DEFAULT"
_Z19array_ops_2d_kernelPfS_S_mmi:
.text._Z19array_ops_2d_kernelPfS_S_mmi:
[----:B------:R-:W-:Y:S01]  /*0000*/  LDC R1, c[0x0][0x37c] ;  /* 0x0000df00ff017b82 */ /* 0x000fe20000000800 */
[----:B------:R-:W0:Y:S07]  /*0010*/  S2R R3, SR_TID.X ;  /* 0x0000000000037919 */ /* 0x000e2e0000002100 */
[----:B------:R-:W1:Y:S01]  /*0020*/  LDC R5, c[0x0][0x364] ;  /* 0x0000d900ff057b82 */ /* 0x000e620000000800 */
[----:B------:R-:W2:Y:S01]  /*0030*/  LDCU.64 UR6, c[0x0][0x3a0] ;  /* 0x00007400ff0677ac */ /* 0x000ea20008000a00 */
[----:B------:R-:W1:Y:S01]  /*0040*/  S2R R0, SR_TID.Y ;  /* 0x0000000000007919 */ /* 0x000e620000002200 */
[----:B------:R-:W3:Y:S05]  /*0050*/  LDCU.64 UR8, c[0x0][0x398] ;  /* 0x00007300ff0877ac */ /* 0x000eea0008000a00 */
[----:B------:R-:W0:Y:S08]  /*0060*/  S2UR UR5, SR_CTAID.X ;  /* 0x00000000000579c3 */ /* 0x000e300000002500 */
[----:B------:R-:W0:Y:S08]  /*0070*/  LDC R2, c[0x0][0x360] ;  /* 0x0000d800ff027b82 */ /* 0x000e300000000800 */
[----:B------:R-:W1:Y:S01]  /*0080*/  S2UR UR4, SR_CTAID.Y ;  /* 0x00000000000479c3 */ /* 0x000e620000002600 */
[----:B0-----:R-:W-:-:S05]  /*0090*/  IMAD R2, R2, UR5, R3 ;  /* 0x0000000502027c24 */ /* 0x001fca000f8e0203 */
[----:B--2---:R-:W-:Y:S01]  /*00a0*/  ISETP.GE.U32.AND P0, PT, R2, UR6, PT ;  /* 0x0000000602007c0c */ /* 0x004fe2000bf06070 */
[----:B-1----:R-:W-:-:S03]  /*00b0*/  IMAD R5, R5, UR4, R0 ;  /* 0x0000000405057c24 */ /* 0x002fc6000f8e0200 */
[----:B------:R-:W-:Y:S02]  /*00c0*/  ISETP.GE.U32.AND.EX P0, PT, RZ, UR7, PT, P0 ;  /* 0x00000007ff007c0c */ /* 0x000fe4000bf06100 */
[----:B---3--:R-:W-:-:S04]  /*00d0*/  ISETP.GE.U32.AND P1, PT, R5, UR8, PT ;  /* 0x0000000805007c0c */ /* 0x008fc8000bf26070 */
[----:B------:R-:W-:-:S13]  /*00e0*/  ISETP.GE.U32.OR.EX P0, PT, RZ, UR9, P0, P1 ;  /* 0x00000009ff007c0c */ /* 0x000fda0008706510 */
[----:B------:R-:W-:Y:S05]  /*00f0*/  @P0 EXIT ;  /* 0x000000000000094d */ /* 0x000fea0003800000 */
[----:B------:R-:W0:Y:S01]  /*0100*/  LDC R0, c[0x0][0x3a8] ;  /* 0x0000ea00ff007b82 */ /* 0x000e220000000800 */
[----:B------:R-:W-:Y:S01]  /*0110*/  IMAD.MOV.U32 R3, RZ, RZ, RZ ;  /* 0x000000ffff037224 */ /* 0x000fe200078e00ff */
[----:B------:R-:W1:Y:S01]  /*0120*/  LDCU.64 UR4, c[0x0][0x358] ;  /* 0x00006b00ff0477ac */ /* 0x000e620008000a00 */
[----:B------:R-:W-:-:S04]  /*0130*/  IMAD.WIDE.U32 R2, R5, UR6, R2 ;  /* 0x0000000605027c25 */ /* 0x000fc8000f8e0002 */
[----:B------:R-:W-:Y:S01]  /*0140*/  IMAD R7, R5, UR7, R3 ;  /* 0x0000000705077c24 */ /* 0x000fe2000f8e0203 */
[----:B0-----:R-:W-:-:S13]  /*0150*/  ISETP.GT.AND P0, PT, R0, 0x1, PT ;  /* 0x000000010000780c */ /* 0x001fda0003f04270 */
[----:B-1----:R-:W-:Y:S05]  /*0160*/  @P0 BRA `(.L_x_0) ;  /* 0x00000000008c0947 */ /* 0x002fea0003800000 */
[----:B------:R-:W-:-:S05]  /*0170*/  VIMNMX.U32 R0, PT, PT, R0, 0x2, PT ;  /* 0x0000000200007848 */ /* 0x000fca0003fe0000 */
[----:B------:R-:W-:-:S04]  /*0180*/  IMAD.SHL.U32 R0, R0, 0x4, RZ ;  /* 0x0000000400007824 */ /* 0x000fc800078e00ff */
[----:B------:R-:W0:Y:S02]  /*0190*/  LDC R4, c[0x2][R0] ;  /* 0x0080000000047b82 */ /* 0x000e240000000800 */
[----:B0-----:R-:W-:-:S04]  /*01a0*/  SHF.R.S32.HI R5, RZ, 0x1f, R4 ;  /* 0x0000001fff057819 */ /* 0x001fc80000011404 */
.L_x_15:
[----:B------:R-:W-:Y:S05]  /*01b0*/  BRX R4 -0x1c0                                                           (*"BRANCH_TARGETS .L_x_16,.L_x_17,.L_x_18"*) ;  /* 0xfffffffc04907949 */ /* 0x000fea000383ffff */
.L_x_17:
[----:B------:R-:W0:Y:S01]  /*01c0*/  LDCU.128 UR8, c[0x0][0x380] ;  /* 0x00007000ff0877ac */ /* 0x000e220008000c00 */
[C---:B------:R-:W-:Y:S01]  /*01d0*/  IMAD.SHL.U32 R6, R2.reuse, 0x4, RZ ;  /* 0x0000000402067824 */ /* 0x040fe200078e00ff */
[----:B------:R-:W-:Y:S01]  /*01e0*/  SHF.L.U64.HI R0, R2, 0x2, R7 ;  /* 0x0000000202007819 */ /* 0x000fe20000010207 */
[----:B------:R-:W1:Y:S03]  /*01f0*/  LDCU.64 UR6, c[0x0][0x390] ;  /* 0x00007200ff0677ac */ /* 0x000e660008000a00 */
[C---:B0-----:R-:W-:Y:S02]  /*0200*/  IADD3 R4, P1, PT, R6.reuse, UR10, RZ ;  /* 0x0000000a06047c10 */ /* 0x041fe4000ff3e0ff */
[----:B------:R-:W-:Y:S02]  /*0210*/  IADD3 R2, P0, PT, R6, UR8, RZ ;  /* 0x0000000806027c10 */ /* 0x000fe4000ff1e0ff */
[----:B------:R-:W-:-:S02]  /*0220*/  IADD3.X R5, PT, PT, R0, UR11, RZ, P1, !PT ;  /* 0x0000000b00057c10 */ /* 0x000fc40008ffe4ff */
[----:B------:R-:W-:-:S04]  /*0230*/  IADD3.X R3, PT, PT, R0, UR9, RZ, P0, !PT ;  /* 0x0000000900037c10 */ /* 0x000fc800087fe4ff */
[----:B------:R-:W2:Y:S04]  /*0240*/  LDG.E R5, desc[UR4][R4.64] ;  /* 0x0000000404057981 */ /* 0x000ea8000c1e1900 */
[----:B------:R-:W2:Y:S01]  /*0250*/  LDG.E R2, desc[UR4][R2.64] ;  /* 0x0000000402027981 */ /* 0x000ea2000c1e1900 */
[----:B-1----:R-:W-:-:S04]  /*0260*/  IADD3 R6, P0, PT, R6, UR6, RZ ;  /* 0x0000000606067c10 */ /* 0x002fc8000ff1e0ff */
[----:B------:R-:W-:Y:S01]  /*0270*/  IADD3.X R7, PT, PT, R0, UR7, RZ, P0, !PT ;  /* 0x0000000700077c10 */ /* 0x000fe200087fe4ff */
[----:B--2---:R-:W-:-:S05]  /*0280*/  FADD R9, R2, -R5 ;  /* 0x8000000502097221 */ /* 0x004fca0000000000 */
[----:B------:R-:W-:Y:S01]  /*0290*/  STG.E desc[UR4][R6.64], R9 ;  /* 0x0000000906007986 */ /* 0x000fe2000c101904 */
[----:B------:R-:W-:Y:S05]  /*02a0*/  EXIT ;  /* 0x000000000000794d */ /* 0x000fea0003800000 */
.L_x_16:
        /* <DEDUP_REMOVED lines=12> */
[----:B--2---:R-:W-:-:S05]  /*0370*/  FADD R9, R2, R5 ;  /* 0x0000000502097221 */ /* 0x004fca0000000000 */
[----:B------:R-:W-:Y:S01]  /*0380*/  STG.E desc[UR4][R6.64], R9 ;  /* 0x0000000906007986 */ /* 0x000fe2000c101904 */
[----:B------:R-:W-:Y:S05]  /*0390*/  EXIT ;  /* 0x000000000000794d */ /* 0x000fea0003800000 */
.L_x_0:
[----:B------:R-:W-:-:S05]  /*03a0*/  IMAD.MOV.U32 R5, RZ, RZ, 0x2 ;  /* 0x00000002ff057424 */ /* 0x000fca00078e00ff */
[----:B------:R-:W-:-:S05]  /*03b0*/  VIADDMNMX.U32 R0, R0, 0xfffffffe, R5, PT ;  /* 0xfffffffe00007846 */ /* 0x000fca0003800005 */
[----:B------:R-:W-:-:S04]  /*03c0*/  IMAD.SHL.U32 R0, R0, 0x4, RZ ;  /* 0x0000000400007824 */ /* 0x000fc800078e00ff */
[----:B------:R-:W0:Y:S02]  /*03d0*/  LDC R4, c[0x2][R0+0xc] ;  /* 0x0080030000047b82 */ /* 0x000e240000000800 */
[----:B0-----:R-:W-:-:S04]  /*03e0*/  SHF.R.S32.HI R5, RZ, 0x1f, R4 ;  /* 0x0000001fff057819 */ /* 0x001fc80000011404 */
.L_x_19:
[----:B------:R-:W-:Y:S05]  /*03f0*/  BRX R4 -0x400                                                           (*"BRANCH_TARGETS .L_x_20,.L_x_21,.L_x_18"*) ;  /* 0xfffffffc04007949 */ /* 0x000fea000383ffff */
.L_x_21:
[----:B------:R-:W0:Y:S01]  /*0400*/  LDCU.128 UR8, c[0x0][0x380] ;  /* 0x00007000ff0877ac */ /* 0x000e220008000c00 */
[C---:B------:R-:W-:Y:S01]  /*0410*/  IMAD.SHL.U32 R4, R2.reuse, 0x4, RZ ;  /* 0x0000000402047824 */ /* 0x040fe200078e00ff */
[----:B------:R-:W-:-:S04]  /*0420*/  SHF.L.U64.HI R2, R2, 0x2, R7 ;  /* 0x0000000202027819 */ /* 0x000fc80000010207 */
[----:B0-----:R-:W-:-:S04]  /*0430*/  IADD3 R8, P0, PT, R4, UR10, RZ ;  /* 0x0000000a04087c10 */ /* 0x001fc8000ff1e0ff */
[----:B------:R-:W-:-:S05]  /*0440*/  IADD3.X R9, PT, PT, R2, UR11, RZ, P0, !PT ;  /* 0x0000000b02097c10 */ /* 0x000fca00087fe4ff */
[----:B------:R-:W2:Y:S01]  /*0450*/  LDG.E R3, desc[UR4][R8.64] ;  /* 0x0000000408037981 */ /* 0x000ea2000c1e1900 */
[----:B------:R-:W-:-:S04]  /*0460*/  IADD3 R6, P0, PT, R4, UR8, RZ ;  /* 0x0000000804067c10 */ /* 0x000fc8000ff1e0ff */
[----:B------:R-:W-:-:S05]  /*0470*/  IADD3.X R7, PT, PT, R2, UR9, RZ, P0, !PT ;  /* 0x0000000902077c10 */ /* 0x000fca00087fe4ff */
[----:B------:R-:W3:Y:S01]  /*0480*/  LDG.E R0, desc[UR4][R6.64] ;  /* 0x0000000406007981 */ /* 0x000ee2000c1e1900 */
[----:B------:R-:W-:Y:S01]  /*0490*/  BSSY.RECONVERGENT B0, `(.L_x_1) ;  /* 0x000000c000007945 */ /* 0x000fe20003800200 */
[----:B--2---:R-:W0:Y:S08]  /*04a0*/  MUFU.RCP R10, R3 ;  /* 0x00000003000a7308 */ /* 0x004e300000001000 */
[----:B---3--:R-:W1:Y:S01]  /*04b0*/  FCHK P0, R0, R3 ;  /* 0x0000000300007302 */ /* 0x008e620000000000 */
[----:B0-----:R-:W-:-:S04]  /*04c0*/  FFMA R5, -R3, R10, 1 ;  /* 0x3f80000003057423 */ /* 0x001fc8000000010a */
[----:B------:R-:W-:-:S04]  /*04d0*/  FFMA R5, R10, R5, R10 ;  /* 0x000000050a057223 */ /* 0x000fc8000000000a */
[----:B------:R-:W-:-:S04]  /*04e0*/  FFMA R10, R0, R5, RZ ;  /* 0x00000005000a7223 */ /* 0x000fc800000000ff */
[----:B------:R-:W-:-:S04]  /*04f0*/  FFMA R11, -R3, R10, R0 ;  /* 0x0000000a030b7223 */ /* 0x000fc80000000100 */
[----:B------:R-:W-:Y:S01]  /*0500*/  FFMA R11, R5, R11, R10 ;  /* 0x0000000b050b7223 */ /* 0x000fe2000000000a */
[----:B-1----:R-:W-:Y:S06]  /*0510*/  @!P0 BRA `(.L_x_2) ;  /* 0x00000000000c8947 */ /* 0x002fec0003800000 */
[----:B------:R-:W-:-:S07]  /*0520*/  MOV R6, 0x540 ;  /* 0x0000054000067802 */ /* 0x000fce0000000f00 */
[----:B------:R-:W-:Y:S05]  /*0530*/  CALL.REL.NOINC `($__internal_0_$__cuda_sm3x_div_rn_noftz_f32_slowpath) ;  /* 0x0000000000587944 */ /* 0x000fea0003c00000 */
[----:B------:R-:W-:-:S07]  /*0540*/  IMAD.MOV.U32 R11, RZ, RZ, R0 ;  /* 0x000000ffff0b7224 */ /* 0x000fce00078e0000 */
.L_x_2:
[----:B------:R-:W-:Y:S05]  /*0550*/  BSYNC.RECONVERGENT B0 ;  /* 0x0000000000007941 */ /* 0x000fea0003800200 */
.L_x_1:
[----:B------:R-:W0:Y:S02]  /*0560*/  LDCU.64 UR6, c[0x0][0x390] ;  /* 0x00007200ff0677ac */ /* 0x000e240008000a00 */
[----:B0-----:R-:W-:-:S04]  /*0570*/  IADD3 R4, P0, PT, R4, UR6, RZ ;  /* 0x0000000604047c10 */ /* 0x001fc8000ff1e0ff */
[----:B------:R-:W-:-:S05]  /*0580*/  IADD3.X R5, PT, PT, R2, UR7, RZ, P0, !PT ;  /* 0x0000000702057c10 */ /* 0x000fca00087fe4ff */
[----:B------:R-:W-:Y:S01]  /*0590*/  STG.E desc[UR4][R4.64], R11 ;  /* 0x0000000b04007986 */ /* 0x000fe2000c101904 */
[----:B------:R-:W-:Y:S05]  /*05a0*/  EXIT ;  /* 0x000000000000794d */ /* 0x000fea0003800000 */
.L_x_20:
        /* <DEDUP_REMOVED lines=12> */
[----:B--2---:R-:W-:-:S05]  /*0670*/  FMUL R9, R2, R5 ;  /* 0x0000000502097220 */ /* 0x004fca0000400000 */
[----:B------:R0:W-:Y:S03]  /*0680*/  STG.E desc[UR4][R6.64], R9 ;  /* 0x0000000906007986 */ /* 0x0001e6000c101904 */
.L_x_18:
[----:B------:R-:W-:Y:S05]  /*0690*/  EXIT ;  /* 0x000000000000794d */ /* 0x000fea0003800000 */
        .weak           $__internal_0_$__cuda_sm3x_div_rn_noftz_f32_slowpath
        .type           $__internal_0_$__cuda_sm3x_div_rn_noftz_f32_slowpath,@function
        .size           $__internal_0_$__cuda_sm3x_div_rn_noftz_f32_slowpath,(.L_x_23 - $__internal_0_$__cuda_sm3x_div_rn_noftz_f32_slowpath)
$__internal_0_$__cuda_sm3x_div_rn_noftz_f32_slowpath:
[--C-:B------:R-:W-:Y:S01]  /*06a0*/  SHF.R.U32.HI R7, RZ, 0x17, R3.reuse ;  /* 0x00000017ff077819 */ /* 0x100fe20000011603 */
[----:B------:R-:W-:Y:S01]  /*06b0*/  BSSY.RECONVERGENT B1, `(.L_x_3) ;  /* 0x0000064000017945 */ /* 0x000fe20003800200 */
[--C-:B------:R-:W-:Y:S01]  /*06c0*/  SHF.R.U32.HI R5, RZ, 0x17, R0.reuse ;  /* 0x00000017ff057819 */ /* 0x100fe20000011600 */
[----:B------:R-:W-:Y:S01]  /*06d0*/  IMAD.MOV.U32 R8, RZ, RZ, R0 ;  /* 0x000000ffff087224 */ /* 0x000fe200078e0000 */
[----:B------:R-:W-:Y:S01]  /*06e0*/  LOP3.LUT R7, R7, 0xff, RZ, 0xc0, !PT ;  /* 0x000000ff07077812 */ /* 0x000fe200078ec0ff */
[----:B------:R-:W-:Y:S01]  /*06f0*/  IMAD.MOV.U32 R9, RZ, RZ, R3 ;  /* 0x000000ffff097224 */ /* 0x000fe200078e0003 */
[----:B------:R-:W-:-:S03]  /*0700*/  LOP3.LUT R5, R5, 0xff, RZ, 0xc0, !PT ;  /* 0x000000ff05057812 */ /* 0x000fc600078ec0ff */
[----:B------:R-:W-:Y:S02]  /*0710*/  VIADD R12, R7, 0xffffffff ;  /* 0xffffffff070c7836 */ /* 0x000fe40000000000 */
[----:B------:R-:W-:-:S03]  /*0720*/  VIADD R11, R5, 0xffffffff ;  /* 0xffffffff050b7836 */ /* 0x000fc60000000000 */
[----:B------:R-:W-:-:S04]  /*0730*/  ISETP.GT.U32.AND P0, PT, R12, 0xfd, PT ;  /* 0x000000fd0c00780c */ /* 0x000fc80003f04070 */
[----:B------:R-:W-:-:S13]  /*0740*/  ISETP.GT.U32.OR P0, PT, R11, 0xfd, P0 ;  /* 0x000000fd0b00780c */ /* 0x000fda0000704470 */
[----:B------:R-:W-:Y:S01]  /*0750*/  @!P0 IMAD.MOV.U32 R10, RZ, RZ, RZ ;  /* 0x000000ffff0a8224 */ /* 0x000fe200078e00ff */
[----:B------:R-:W-:Y:S06]  /*0760*/  @!P0 BRA `(.L_x_4) ;  /* 0x00000000005c8947 */ /* 0x000fec0003800000 */
[----:B------:R-:W-:Y:S02]  /*0770*/  FSETP.GTU.FTZ.AND P0, PT, |R0|, +INF , PT ;  /* 0x7f8000000000780b */ /* 0x000fe40003f1c200 */
[----:B------:R-:W-:-:S04]  /*0780*/  FSETP.GTU.FTZ.AND P1, PT, |R3|, +INF , PT ;  /* 0x7f8000000300780b */ /* 0x000fc80003f3c200 */
[----:B------:R-:W-:-:S13]  /*0790*/  PLOP3.LUT P0, PT, P0, P1, PT, 0xf8, 0x8f ;  /* 0x00000000008f781c */ /* 0x000fda0000703f70 */
[----:B------:R-:W-:Y:S05]  /*07a0*/  @P0 BRA `(.L_x_5) ;  /* 0x00000004004c0947 */ /* 0x000fea0003800000 */
[----:B------:R-:W-:-:S13]  /*07b0*/  LOP3.LUT P0, RZ, R9, 0x7fffffff, R8, 0xc8, !PT ;  /* 0x7fffffff09ff7812 */ /* 0x000fda000780c808 */
[----:B------:R-:W-:Y:S05]  /*07c0*/  @!P0 BRA `(.L_x_6) ;  /* 0x00000004003c8947 */ /* 0x000fea0003800000 */
[C---:B------:R-:W-:Y:S02]  /*07d0*/  FSETP.NEU.FTZ.AND P2, PT, |R0|.reuse, +INF , PT ;  /* 0x7f8000000000780b */ /* 0x040fe40003f5d200 */
[----:B------:R-:W-:Y:S02]  /*07e0*/  FSETP.NEU.FTZ.AND P1, PT, |R3|, +INF , PT ;  /* 0x7f8000000300780b */ /* 0x000fe40003f3d200 */
[----:B------:R-:W-:-:S11]  /*07f0*/  FSETP.NEU.FTZ.AND P0, PT, |R0|, +INF , PT ;  /* 0x7f8000000000780b */ /* 0x000fd60003f1d200 */
[----:B------:R-:W-:Y:S05]  /*0800*/  @!P1 BRA !P2, `(.L_x_6) ;  /* 0x00000004002c9947 */ /* 0x000fea0005000000 */
[----:B------:R-:W-:-:S04]  /*0810*/  LOP3.LUT P2, RZ, R8, 0x7fffffff, RZ, 0xc0, !PT ;  /* 0x7fffffff08ff7812 */ /* 0x000fc8000784c0ff */
[----:B------:R-:W-:-:S13]  /*0820*/  PLOP3.LUT P1, PT, P1, P2, PT, 0x2f, 0xf2 ;  /* 0x0000000000f2781c */ /* 0x000fda0000f24577 */
[----:B------:R-:W-:Y:S05]  /*0830*/  @P1 BRA `(.L_x_7) ;  /* 0x0000000400181947 */ /* 0x000fea0003800000 */
[----:B------:R-:W-:-:S04]  /*0840*/  LOP3.LUT P1, RZ, R9, 0x7fffffff, RZ, 0xc0, !PT ;  /* 0x7fffffff09ff7812 */ /* 0x000fc8000782c0ff */
[----:B------:R-:W-:-:S13]  /*0850*/  PLOP3.LUT P0, PT, P0, P1, PT, 0x2f, 0xf2 ;  /* 0x0000000000f2781c */ /* 0x000fda0000702577 */
[----:B------:R-:W-:Y:S05]  /*0860*/  @P0 BRA `(.L_x_8) ;  /* 0x0000000400000947 */ /* 0x000fea0003800000 */
[----:B------:R-:W-:Y:S02]  /*0870*/  ISETP.GE.AND P0, PT, R11, RZ, PT ;  /* 0x000000ff0b00720c */ /* 0x000fe40003f06270 */
[----:B------:R-:W-:-:S11]  /*0880*/  ISETP.GE.AND P1, PT, R12, RZ, PT ;  /* 0x000000ff0c00720c */ /* 0x000fd60003f26270 */
[----:B------:R-:W-:Y:S02]  /*0890*/  @P0 IMAD.MOV.U32 R10, RZ, RZ, RZ ;  /* 0x000000ffff0a0224 */ /* 0x000fe400078e00ff */
[----:B------:R-:W-:Y:S01]  /*08a0*/  @!P0 FFMA R8, R0, 1.84467440737095516160e+19, RZ ;  /* 0x5f80000000088823 */ /* 0x000fe200000000ff */
[----:B------:R-:W-:Y:S02]  /*08b0*/  @!P0 IMAD.MOV.U32 R10, RZ, RZ, -0x40 ;  /* 0xffffffc0ff0a8424 */ /* 0x000fe400078e00ff */
[----:B------:R-:W-:Y:S02]  /*08c0*/  @!P1 FFMA R9, R3, 1.84467440737095516160e+19, RZ ;  /* 0x5f80000003099823 */ /* 0x000fe400000000ff */
[----:B------:R-:W-:-:S07]  /*08d0*/  @!P1 VIADD R10, R10, 0x40 ;  /* 0x000000400a0a9836 */ /* 0x000fce0000000000 */
.L_x_4:
[----:B------:R-:W-:Y:S01]  /*08e0*/  LEA R0, R7, 0xc0800000, 0x17 ;  /* 0xc080000007007811 */ /* 0x000fe200078eb8ff */
[----:B------:R-:W-:Y:S01]  /*08f0*/  VIADD R5, R5, 0xffffff81 ;  /* 0xffffff8105057836 */ /* 0x000fe20000000000 */
[----:B------:R-:W-:Y:S03]  /*0900*/  BSSY.RECONVERGENT B2, `(.L_x_9) ;  /* 0x0000035000027945 */ /* 0x000fe60003800200 */
[----:B------:R-:W-:Y:S02]  /*0910*/  IMAD.IADD R9, R9, 0x1, -R0 ;  /* 0x0000000109097824 */ /* 0x000fe400078e0a00 */
[C---:B------:R-:W-:Y:S01]  /*0920*/  IMAD R0, R5.reuse, -0x800000, R8 ;  /* 0xff80000005007824 */ /* 0x040fe200078e0208 */
[----:B------:R-:W-:Y:S01]  /*0930*/  IADD3 R5, PT, PT, R5, 0x7f, -R7 ;  /* 0x0000007f05057810 */ /* 0x000fe20007ffe807 */
[----:B------:R-:W0:Y:S01]  /*0940*/  MUFU.RCP R3, R9 ;  /* 0x0000000900037308 */ /* 0x000e220000001000 */
[----:B------:R-:W-:-:S03]  /*0950*/  FADD.FTZ R11, -R9, -RZ ;  /* 0x800000ff090b7221 */ /* 0x000fc60000010100 */
[----:B------:R-:W-:Y:S02]  /*0960*/  IMAD.IADD R5, R5, 0x1, R10 ;  /* 0x0000000105057824 */ /* 0x000fe400078e020a */
[----:B0-----:R-:W-:-:S04]  /*0970*/  FFMA R12, R3, R11, 1 ;  /* 0x3f800000030c7423 */ /* 0x001fc8000000000b */
[----:B------:R-:W-:-:S04]  /*0980*/  FFMA R12, R3, R12, R3 ;  /* 0x0000000c030c7223 */ /* 0x000fc80000000003 */
[----:B------:R-:W-:-:S04]  /*0990*/  FFMA R3, R0, R12, RZ ;  /* 0x0000000c00037223 */ /* 0x000fc800000000ff */
[----:B------:R-:W-:-:S04]  /*09a0*/  FFMA R8, R11, R3, R0 ;  /* 0x000000030b087223 */ /* 0x000fc80000000000 */
[----:B------:R-:W-:-:S04]  /*09b0*/  FFMA R13, R12, R8, R3 ;  /* 0x000000080c0d7223 */ /* 0x000fc80000000003 */
[----:B------:R-:W-:-:S04]  /*09c0*/  FFMA R8, R11, R13, R0 ;  /* 0x0000000d0b087223 */ /* 0x000fc80000000000 */
[----:B------:R-:W-:-:S05]  /*09d0*/  FFMA R0, R12, R8, R13 ;  /* 0x000000080c007223 */ /* 0x000fca000000000d */
[----:B------:R-:W-:-:S04]  /*09e0*/  SHF.R.U32.HI R3, RZ, 0x17, R0 ;  /* 0x00000017ff037819 */ /* 0x000fc80000011600 */
[----:B------:R-:W-:-:S05]  /*09f0*/  LOP3.LUT R3, R3, 0xff, RZ, 0xc0, !PT ;  /* 0x000000ff03037812 */ /* 0x000fca00078ec0ff */
[----:B------:R-:W-:-:S04]  /*0a00*/  IMAD.IADD R7, R3, 0x1, R5 ;  /* 0x0000000103077824 */ /* 0x000fc800078e0205 */
[----:B------:R-:W-:-:S05]  /*0a10*/  VIADD R3, R7, 0xffffffff ;  /* 0xffffffff07037836 */ /* 0x000fca0000000000 */
[----:B------:R-:W-:-:S13]  /*0a20*/  ISETP.GE.U32.AND P0, PT, R3, 0xfe, PT ;  /* 0x000000fe0300780c */ /* 0x000fda0003f06070 */
[----:B------:R-:W-:Y:S05]  /*0a30*/  @!P0 BRA `(.L_x_10) ;  /* 0x0000000000808947 */ /* 0x000fea0003800000 */
[----:B------:R-:W-:-:S13]  /*0a40*/  ISETP.GT.AND P0, PT, R7, 0xfe, PT ;  /* 0x000000fe0700780c */ /* 0x000fda0003f04270 */
[----:B------:R-:W-:Y:S05]  /*0a50*/  @P0 BRA `(.L_x_11) ;  /* 0x00000000006c0947 */ /* 0x000fea0003800000 */
[----:B------:R-:W-:-:S13]  /*0a60*/  ISETP.GE.AND P0, PT, R7, 0x1, PT ;  /* 0x000000010700780c */ /* 0x000fda0003f06270 */
[----:B------:R-:W-:Y:S05]  /*0a70*/  @P0 BRA `(.L_x_12) ;  /* 0x0000000000740947 */ /* 0x000fea0003800000 */
[----:B------:R-:W-:Y:S02]  /*0a80*/  ISETP.GE.AND P0, PT, R7, -0x18, PT ;  /* 0xffffffe80700780c */ /* 0x000fe40003f06270 */
[----:B------:R-:W-:-:S11]  /*0a90*/  LOP3.LUT R0, R0, 0x80000000, RZ, 0xc0, !PT ;  /* 0x8000000000007812 */ /* 0x000fd600078ec0ff */
[----:B------:R-:W-:Y:S05]  /*0aa0*/  @!P0 BRA `(.L_x_12) ;  /* 0x0000000000688947 */ /* 0x000fea0003800000 */
[CC--:B------:R-:W-:Y:S01]  /*0ab0*/  FFMA.RZ R3, R12.reuse, R8.reuse, R13 ;  /* 0x000000080c037223 */ /* 0x0c0fe2000000c00d */
[C---:B------:R-:W-:Y:S01]  /*0ac0*/  VIADD R10, R7.reuse, 0x20 ;  /* 0x00000020070a7836 */ /* 0x040fe20000000000 */
[C---:B------:R-:W-:Y:S02]  /*0ad0*/  ISETP.NE.AND P2, PT, R7.reuse, RZ, PT ;  /* 0x000000ff0700720c */ /* 0x040fe40003f45270 */
[----:B------:R-:W-:Y:S01]  /*0ae0*/  ISETP.NE.AND P1, PT, R7, RZ, PT ;  /* 0x000000ff0700720c */ /* 0x000fe20003f25270 */
[----:B------:R-:W-:Y:S01]  /*0af0*/  IMAD.MOV R7, RZ, RZ, -R7 ;  /* 0x000000ffff077224 */ /* 0x000fe200078e0a07 */
[----:B------:R-:W-:Y:S01]  /*0b00*/  LOP3.LUT R5, R3, 0x7fffff, RZ, 0xc0, !PT ;  /* 0x007fffff03057812 */ /* 0x000fe200078ec0ff */
[CCC-:B------:R-:W-:Y:S01]  /*0b10*/  FFMA.RP R3, R12.reuse, R8.reuse, R13.reuse ;  /* 0x000000080c037223 */ /* 0x1c0fe2000000800d */
[----:B------:R-:W-:Y:S02]  /*0b20*/  FFMA.RM R8, R12, R8, R13 ;  /* 0x000000080c087223 */ /* 0x000fe4000000400d */
[----:B------:R-:W-:-:S03]  /*0b30*/  LOP3.LUT R5, R5, 0x800000, RZ, 0xfc, !PT ;  /* 0x0080000005057812 */ /* 0x000fc600078efcff */
[----:B------:R-:W-:Y:S02]  /*0b40*/  FSETP.NEU.FTZ.AND P0, PT, R3, R8, PT ;  /* 0x000000080300720b */ /* 0x000fe40003f1d000 */
[----:B------:R-:W-:Y:S02]  /*0b50*/  SHF.L.U32 R10, R5, R10, RZ ;  /* 0x0000000a050a7219 */ /* 0x000fe400000006ff */
[----:B------:R-:W-:Y:S02]  /*0b60*/  SEL R8, R7, RZ, P2 ;  /* 0x000000ff07087207 */ /* 0x000fe40001000000 */
[----:B------:R-:W-:Y:S02]  /*0b70*/  ISETP.NE.AND P1, PT, R10, RZ, P1 ;  /* 0x000000ff0a00720c */ /* 0x000fe40000f25270 */
[----:B------:R-:W-:Y:S02]  /*0b80*/  SHF.R.U32.HI R8, RZ, R8, R5 ;  /* 0x00000008ff087219 */ /* 0x000fe40000011605 */
[----:B------:R-:W-:-:S02]  /*0b90*/  PLOP3.LUT P0, PT, P0, P1, PT, 0xf8, 0x8f ;  /* 0x00000000008f781c */ /* 0x000fc40000703f70 */
[----:B------:R-:W-:Y:S02]  /*0ba0*/  SHF.R.U32.HI R10, RZ, 0x1, R8 ;  /* 0x00000001ff0a7819 */ /* 0x000fe40000011608 */
[----:B------:R-:W-:-:S04]  /*0bb0*/  SEL R3, RZ, 0x1, !P0 ;  /* 0x00000001ff037807 */ /* 0x000fc80004000000 */
[----:B------:R-:W-:-:S04]  /*0bc0*/  LOP3.LUT R3, R3, 0x1, R10, 0xf8, !PT ;  /* 0x0000000103037812 */ /* 0x000fc800078ef80a */
[----:B------:R-:W-:-:S05]  /*0bd0*/  LOP3.LUT R3, R3, R8, RZ, 0xc0, !PT ;  /* 0x0000000803037212 */ /* 0x000fca00078ec0ff */
[----:B------:R-:W-:-:S05]  /*0be0*/  IMAD.IADD R3, R10, 0x1, R3 ;  /* 0x000000010a037824 */ /* 0x000fca00078e0203 */
[----:B------:R-:W-:Y:S01]  /*0bf0*/  LOP3.LUT R0, R3, R0, RZ, 0xfc, !PT ;  /* 0x0000000003007212 */ /* 0x000fe200078efcff */
[----:B------:R-:W-:Y:S06]  /*0c00*/  BRA `(.L_x_12) ;  /* 0x0000000000107947 */ /* 0x000fec0003800000 */
.L_x_11:
[----:B------:R-:W-:-:S04]  /*0c10*/  LOP3.LUT R0, R0, 0x80000000, RZ, 0xc0, !PT ;  /* 0x8000000000007812 */ /* 0x000fc800078ec0ff */
[----:B------:R-:W-:Y:S01]  /*0c20*/  LOP3.LUT R0, R0, 0x7f800000, RZ, 0xfc, !PT ;  /* 0x7f80000000007812 */ /* 0x000fe200078efcff */
[----:B------:R-:W-:Y:S06]  /*0c30*/  BRA `(.L_x_12) ;  /* 0x0000000000047947 */ /* 0x000fec0003800000 */
.L_x_10:
[----:B------:R-:W-:-:S07]  /*0c40*/  IMAD R0, R5, 0x800000, R0 ;  /* 0x0080000005007824 */ /* 0x000fce00078e0200 */
.L_x_12:
[----:B------:R-:W-:Y:S05]  /*0c50*/  BSYNC.RECONVERGENT B2 ;  /* 0x0000000000027941 */ /* 0x000fea0003800200 */
.L_x_9:
[----:B------:R-:W-:Y:S05]  /*0c60*/  BRA `(.L_x_13) ;  /* 0x0000000000207947 */ /* 0x000fea0003800000 */
.L_x_8:
[----:B------:R-:W-:-:S04]  /*0c70*/  LOP3.LUT R0, R9, 0x80000000, R8, 0x48, !PT ;  /* 0x8000000009007812 */ /* 0x000fc800078e4808 */
[----:B------:R-:W-:Y:S01]  /*0c80*/  LOP3.LUT R0, R0, 0x7f800000, RZ, 0xfc, !PT ;  /* 0x7f80000000007812 */ /* 0x000fe200078efcff */
[----:B------:R-:W-:Y:S06]  /*0c90*/  BRA `(.L_x_13) ;  /* 0x0000000000147947 */ /* 0x000fec0003800000 */
.L_x_7:
[----:B------:R-:W-:Y:S01]  /*0ca0*/  LOP3.LUT R0, R9, 0x80000000, R8, 0x48, !PT ;  /* 0x8000000009007812 */ /* 0x000fe200078e4808 */
[----:B------:R-:W-:Y:S06]  /*0cb0*/  BRA `(.L_x_13) ;  /* 0x00000000000c7947 */ /* 0x000fec0003800000 */
.L_x_6:
[----:B------:R-:W0:Y:S01]  /*0cc0*/  MUFU.RSQ R0, -QNAN ;  /* 0xffc0000000007908 */ /* 0x000e220000001400 */
[----:B------:R-:W-:Y:S05]  /*0cd0*/  BRA `(.L_x_13) ;  /* 0x0000000000047947 */ /* 0x000fea0003800000 */
.L_x_5:
[----:B------:R-:W-:-:S07]  /*0ce0*/  FADD.FTZ R0, R0, R3 ;  /* 0x0000000300007221 */ /* 0x000fce0000010000 */
.L_x_13:
[----:B------:R-:W-:Y:S05]  /*0cf0*/  BSYNC.RECONVERGENT B1 ;  /* 0x0000000000017941 */ /* 0x000fea0003800200 */
.L_x_3:
[----:B------:R-:W-:-:S04]  /*0d00*/  IMAD.MOV.U32 R7, RZ, RZ, 0x0 ;  /* 0x00000000ff077424 */ /* 0x000fc800078e00ff */
[----:B0-----:R-:W-:Y:S05]  /*0d10*/  RET.REL.NODEC R6 `(_Z19array_ops_2d_kernelPfS_S_mmi) ;  /* 0xfffffff006b87950 */ /* 0x001fea0003c3ffff */
.L_x_14:
[----:B------:R-:W-:-:S00]  /*0d20*/  BRA `(.L_x_14) ;  /* 0xfffffffc00fc7947 */ /* 0x000fc0000383ffff */
[----:B------:R-:W-:-:S00]  /*0d30*/  NOP ;  /* 0x0000000000007918 */ /* 0x000fc00000000000 */
        /* <DEDUP_REMOVED lines=12> */
.L_x_23:


//--------------------- .nv.shared.reserved.0     --------------------------
	.section	.nv.shared.reserved.0,"aw",@nobits
	.weak		__nv_reservedSMEM_offset_0_alias
	.size		__nv_reservedSMEM_offset_0_alias, 0, 64
	.other		__nv_reservedSMEM_offset_0_alias,@"STO_CUDA_RESERVED_SHARED STV_DEFAULT"
__nv_reservedSMEM_offset_0_alias:
	.zero		0
	.zero		64


//--------------------- .nv.constant0._Z19array_ops_2d_kernelPfS_S_mmi --------------------------
	.section	.nv.constant0._Z19array_ops_2d_kernelPfS_S_mmi,"a",@progbits
	.sectionflags	@""
	.align	4
.nv.constant0._Z19array_ops_2d_kernelPfS_S_mmi:
	.zero		940


//--------------------- SYMBOLS --------------------------

	.type		.nv.reservedSmem.offset0,@object
	.size		.nv.reservedSmem.offset0,0x4
